//
// Generated by NVIDIA NVVM Compiler
//
// Compiler Build ID: CL-36424714
// Cuda compilation tools, release 13.0, V13.0.88
// Based on NVVM 20.0.0
//

.version 9.0
.target sm_100
.address_size 64

	// .globl	_Z6kerneliiiPiS_S_

.visible .entry _Z6kerneliiiPiS_S_(
	.param .u32 _Z6kerneliiiPiS_S__param_0,
	.param .u32 _Z6kerneliiiPiS_S__param_1,
	.param .u32 _Z6kerneliiiPiS_S__param_2,
	.param .u64 .ptr .align 1 _Z6kerneliiiPiS_S__param_3,
	.param .u64 .ptr .align 1 _Z6kerneliiiPiS_S__param_4,
	.param .u64 .ptr .align 1 _Z6kerneliiiPiS_S__param_5
)
{
	.reg .pred 	%p<11>;
	.reg .b32 	%r<98>;
	.reg .b64 	%rd<40>;

	ld.param.u32 	%r30, [_Z6kerneliiiPiS_S__param_0];
	ld.param.u32 	%r28, [_Z6kerneliiiPiS_S__param_1];
	ld.param.u32 	%r29, [_Z6kerneliiiPiS_S__param_2];
	ld.param.u64 	%rd6, [_Z6kerneliiiPiS_S__param_3];
	ld.param.u64 	%rd7, [_Z6kerneliiiPiS_S__param_4];
	ld.param.u64 	%rd5, [_Z6kerneliiiPiS_S__param_5];
	cvta.to.global.u64 	%rd1, %rd7;
	cvta.to.global.u64 	%rd2, %rd6;
	mov.u32 	%r31, %ctaid.x;
	mov.u32 	%r32, %ntid.x;
	mov.u32 	%r33, %tid.x;
	mad.lo.s32 	%r1, %r31, %r32, %r33;
	mul.lo.s32 	%r34, %r29, %r30;
	setp.gt.s32 	%p1, %r1, %r34;
	@%p1 bra 	$L__BB0_13;
	cvta.to.global.u64 	%rd8, %rd5;
	div.s32 	%r2, %r1, %r29;
	mul.lo.s32 	%r35, %r2, %r29;
	sub.s32 	%r3, %r1, %r35;
	mul.wide.s32 	%rd9, %r1, 4;
	add.s64 	%rd3, %rd8, %rd9;
	mov.b32 	%r36, 0;
	st.global.u32 	[%rd3], %r36;
	setp.lt.s32 	%p2, %r28, 1;
	@%p2 bra 	$L__BB0_13;
	mul.lo.s32 	%r4, %r2, %r28;
	and.b32  	%r5, %r28, 7;
	setp.lt.u32 	%p3, %r28, 8;
	mov.b32 	%r92, 0;
	mov.u32 	%r95, %r92;
	@%p3 bra 	$L__BB0_5;
	and.b32  	%r95, %r28, 2147483640;
	neg.s32 	%r90, %r95;
	shl.b32 	%r8, %r29, 3;
	add.s64 	%rd4, %rd2, 16;
	mov.b32 	%r92, 0;
	mul.wide.s32 	%rd14, %r29, 4;
	mov.u32 	%r88, %r4;
	mov.u32 	%r89, %r3;
$L__BB0_4:
	.pragma "nounroll";
	mul.wide.s32 	%rd10, %r88, 4;
	add.s64 	%rd11, %rd4, %rd10;
	ld.global.u32 	%r39, [%rd11+-16];
	mul.wide.s32 	%rd12, %r89, 4;
	add.s64 	%rd13, %rd1, %rd12;
	ld.global.u32 	%r40, [%rd13];
	mad.lo.s32 	%r41, %r40, %r39, %r92;
	st.global.u32 	[%rd3], %r41;
	ld.global.u32 	%r42, [%rd11+-12];
	add.s64 	%rd15, %rd13, %rd14;
	ld.global.u32 	%r43, [%rd15];
	mad.lo.s32 	%r44, %r43, %r42, %r41;
	st.global.u32 	[%rd3], %r44;
	ld.global.u32 	%r45, [%rd11+-8];
	add.s64 	%rd16, %rd15, %rd14;
	ld.global.u32 	%r46, [%rd16];
	mad.lo.s32 	%r47, %r46, %r45, %r44;
	st.global.u32 	[%rd3], %r47;
	ld.global.u32 	%r48, [%rd11+-4];
	add.s64 	%rd17, %rd16, %rd14;
	ld.global.u32 	%r49, [%rd17];
	mad.lo.s32 	%r50, %r49, %r48, %r47;
	st.global.u32 	[%rd3], %r50;
	ld.global.u32 	%r51, [%rd11];
	add.s64 	%rd18, %rd17, %rd14;
	ld.global.u32 	%r52, [%rd18];
	mad.lo.s32 	%r53, %r52, %r51, %r50;
	st.global.u32 	[%rd3], %r53;
	ld.global.u32 	%r54, [%rd11+4];
	add.s64 	%rd19, %rd18, %rd14;
	ld.global.u32 	%r55, [%rd19];
	mad.lo.s32 	%r56, %r55, %r54, %r53;
	st.global.u32 	[%rd3], %r56;
	ld.global.u32 	%r57, [%rd11+8];
	add.s64 	%rd20, %rd19, %rd14;
	ld.global.u32 	%r58, [%rd20];
	mad.lo.s32 	%r59, %r58, %r57, %r56;
	st.global.u32 	[%rd3], %r59;
	ld.global.u32 	%r60, [%rd11+12];
	add.s64 	%rd21, %rd20, %rd14;
	ld.global.u32 	%r61, [%rd21];
	mad.lo.s32 	%r92, %r61, %r60, %r59;
	st.global.u32 	[%rd3], %r92;
	add.s32 	%r90, %r90, 8;
	add.s32 	%r89, %r89, %r8;
	add.s32 	%r88, %r88, 8;
	setp.ne.s32 	%p4, %r90, 0;
	@%p4 bra 	$L__BB0_4;
$L__BB0_5:
	setp.eq.s32 	%p5, %r5, 0;
	@%p5 bra 	$L__BB0_13;
	and.b32  	%r19, %r28, 3;
	setp.lt.u32 	%p6, %r5, 4;
	@%p6 bra 	$L__BB0_8;
	add.s32 	%r62, %r95, %r4;
	mul.wide.s32 	%rd22, %r62, 4;
	add.s64 	%rd23, %rd2, %rd22;
	ld.global.u32 	%r63, [%rd23];
	mad.lo.s32 	%r64, %r95, %r29, %r3;
	mul.wide.s32 	%rd24, %r64, 4;
	add.s64 	%rd25, %rd1, %rd24;
	ld.global.u32 	%r65, [%rd25];
	mad.lo.s32 	%r66, %r65, %r63, %r92;
	st.global.u32 	[%rd3], %r66;
	ld.global.u32 	%r67, [%rd23+4];
	mul.wide.s32 	%rd26, %r29, 4;
	add.s64 	%rd27, %rd25, %rd26;
	ld.global.u32 	%r68, [%rd27];
	mad.lo.s32 	%r69, %r68, %r67, %r66;
	st.global.u32 	[%rd3], %r69;
	ld.global.u32 	%r70, [%rd23+8];
	add.s64 	%rd28, %rd27, %rd26;
	ld.global.u32 	%r71, [%rd28];
	mad.lo.s32 	%r72, %r71, %r70, %r69;
	st.global.u32 	[%rd3], %r72;
	ld.global.u32 	%r73, [%rd23+12];
	add.s64 	%rd29, %rd28, %rd26;
	ld.global.u32 	%r74, [%rd29];
	mad.lo.s32 	%r92, %r74, %r73, %r72;
	st.global.u32 	[%rd3], %r92;
	add.s32 	%r95, %r95, 4;
$L__BB0_8:
	setp.eq.s32 	%p7, %r19, 0;
	@%p7 bra 	$L__BB0_13;
	setp.eq.s32 	%p8, %r19, 1;
	@%p8 bra 	$L__BB0_11;
	add.s32 	%r75, %r95, %r4;
	mul.wide.s32 	%rd30, %r75, 4;
	add.s64 	%rd31, %rd2, %rd30;
	ld.global.u32 	%r76, [%rd31];
	mad.lo.s32 	%r77, %r95, %r29, %r3;
	mul.wide.s32 	%rd32, %r77, 4;
	add.s64 	%rd33, %rd1, %rd32;
	ld.global.u32 	%r78, [%rd33];
	mad.lo.s32 	%r79, %r78, %r76, %r92;
	st.global.u32 	[%rd3], %r79;
	ld.global.u32 	%r80, [%rd31+4];
	mul.wide.s32 	%rd34, %r29, 4;
	add.s64 	%rd35, %rd33, %rd34;
	ld.global.u32 	%r81, [%rd35];
	mad.lo.s32 	%r92, %r81, %r80, %r79;
	st.global.u32 	[%rd3], %r92;
	add.s32 	%r95, %r95, 2;
$L__BB0_11:
	and.b32  	%r82, %r28, 1;
	setp.eq.b32 	%p9, %r82, 1;
	not.pred 	%p10, %p9;
	@%p10 bra 	$L__BB0_13;
	add.s32 	%r83, %r95, %r4;
	mul.wide.s32 	%rd36, %r83, 4;
	add.s64 	%rd37, %rd2, %rd36;
	ld.global.u32 	%r84, [%rd37];
	mad.lo.s32 	%r85, %r95, %r29, %r3;
	mul.wide.s32 	%rd38, %r85, 4;
	add.s64 	%rd39, %rd1, %rd38;
	ld.global.u32 	%r86, [%rd39];
	mad.lo.s32 	%r87, %r86, %r84, %r92;
	st.global.u32 	[%rd3], %r87;
$L__BB0_13:
	ret;

}


// ===== COMPILED SASS (sm_100) =====

	.target	sm_100

	.elftype	@"ET_EXEC"


//--------------------- .note.nv.tkinfo           --------------------------
	.section	.note.nv.tkinfo,"",@"SHT_NOTE"
	.sectionflags	@"SHF_NOTE_NV_TKINFO"
	.tkinfo
        /*0018*/ 	.word	0x00000002
        /*0030*/ 	.string	""
        /*0030*/ 	.string	"ptxas"
        /*0030*/ 	.string	"Cuda compilation tools, release 13.0, V13.0.88"
        /*0030*/ 	.string	"Build cuda_13.0.r13.0/compiler.36424714_0"
        /*0030*/ 	.string	"-arch sm_100 -m 64 "



//--------------------- .note.nv.cuinfo           --------------------------
	.section	.note.nv.cuinfo,"",@"SHT_NOTE"
	.sectionflags	@"SHF_NOTE_NV_CUINFO"
        /*0018*/ 	.short	0x0002
        /*001a*/ 	.short	0x0064
        /*001c*/ 	.short	0x0082
	.zero		2


//--------------------- .nv.info                  --------------------------
	.section	.nv.info,"",@"SHT_CUDA_INFO"
	.align	4


	//----- nvinfo : EIATTR_REGCOUNT
	.align		4
        /*0000*/ 	.byte	0x04, 0x2f
        /*0002*/ 	.short	(.L_1 - .L_0)
	.align		4
.L_0:
        /*0004*/ 	.word	index@(_Z6kerneliiiPiS_S_)
        /*0008*/ 	.word	0x0000001c


	//----- nvinfo : EIATTR_FRAME_SIZE
	.align		4
.L_1:
        /*000c*/ 	.byte	0x04, 0x11
        /*000e*/ 	.short	(.L_3 - .L_2)
	.align		4
.L_2:
        /*0010*/ 	.word	index@(_Z6kerneliiiPiS_S_)
        /*0014*/ 	.word	0x00000000


	//----- nvinfo : EIATTR_MIN_STACK_SIZE
	.align		4
.L_3:
        /*0018*/ 	.byte	0x04, 0x12
        /*001a*/ 	.short	(.L_5 - .L_4)
	.align		4
.L_4:
        /*001c*/ 	.word	index@(_Z6kerneliiiPiS_S_)
        /*0020*/ 	.word	0x00000000
.L_5:


//--------------------- .nv.compat                --------------------------
	.section	.nv.compat,"",@"SHT_CUDA_COMPAT_INFO"
	.align	4
        /*0000*/ 	.byte	0x02, 0x09, 0x00, 0x00, 0x02, 0x02, 0x01, 0x00, 0x02, 0x05, 0x05, 0x00, 0x03, 0x07, 0x01, 0x01
        /*0010*/ 	.byte	0x02, 0x03, 0x00, 0x00, 0x02, 0x06, 0x01, 0x00, 0x04, 0x0b, 0x08, 0x00, 0x09, 0x00, 0x00, 0x00
        /*0020*/ 	.byte	0x00, 0x00, 0x00, 0x00


//--------------------- .nv.info._Z6kerneliiiPiS_S_ --------------------------
	.section	.nv.info._Z6kerneliiiPiS_S_,"",@"SHT_CUDA_INFO"
	.sectionflags	@""
	.align	4


	//----- nvinfo : EIATTR_CUDA_API_VERSION
	.align		4
        /*0000*/ 	.byte	0x04, 0x37
        /*0002*/ 	.short	(.L_7 - .L_6)
.L_6:
        /*0004*/ 	.word	0x00000082


	//----- nvinfo : EIATTR_KPARAM_INFO
	.align		4
.L_7:
        /*0008*/ 	.byte	0x04, 0x17
        /*000a*/ 	.short	(.L_9 - .L_8)
.L_8:
        /*000c*/ 	.word	0x00000000
        /*0010*/ 	.short	0x0005
        /*0012*/ 	.short	0x0020
        /*0014*/ 	.byte	0x00, 0xf5, 0x21, 0x00


	//----- nvinfo : EIATTR_KPARAM_INFO
	.align		4
.L_9:
        /*0018*/ 	.byte	0x04, 0x17
        /*001a*/ 	.short	(.L_11 - .L_10)
.L_10:
        /*001c*/ 	.word	0x00000000
        /*0020*/ 	.short	0x0004
        /*0022*/ 	.short	0x0018
        /*0024*/ 	.byte	0x00, 0xf5, 0x21, 0x00


	//----- nvinfo : EIATTR_KPARAM_INFO
	.align		4
.L_11:
        /*0028*/ 	.byte	0x04, 0x17
        /*002a*/ 	.short	(.L_13 - .L_12)
.L_12:
        /*002c*/ 	.word	0x00000000
        /*0030*/ 	.short	0x0003
        /*0032*/ 	.short	0x0010
        /*0034*/ 	.byte	0x00, 0xf5, 0x21, 0x00


	//----- nvinfo : EIATTR_KPARAM_INFO
	.align		4
.L_13:
        /*0038*/ 	.byte	0x04, 0x17
        /*003a*/ 	.short	(.L_15 - .L_14)
.L_14:
        /*003c*/ 	.word	0x00000000
        /*0040*/ 	.short	0x0002
        /*0042*/ 	.short	0x0008
        /*0044*/ 	.byte	0x00, 0xf0, 0x11, 0x00


	//----- nvinfo : EIATTR_KPARAM_INFO
	.align		4
.L_15:
        /*0048*/ 	.byte	0x04, 0x17
        /*004a*/ 	.short	(.L_17 - .L_16)
.L_16:
        /*004c*/ 	.word	0x00000000
        /*0050*/ 	.short	0x0001
        /*0052*/ 	.short	0x0004
        /*0054*/ 	.byte	0x00, 0xf0, 0x11, 0x00


	//----- nvinfo : EIATTR_KPARAM_INFO
	.align		4
.L_17:
        /*0058*/ 	.byte	0x04, 0x17
        /*005a*/ 	.short	(.L_19 - .L_18)
.L_18:
        /*005c*/ 	.word	0x00000000
        /*0060*/ 	.short	0x0000
        /*0062*/ 	.short	0x0000
        /*0064*/ 	.byte	0x00, 0xf0, 0x11, 0x00


	//----- nvinfo : EIATTR_SPARSE_MMA_MASK
	.align		4
.L_19:
        /*0068*/ 	.byte	0x03, 0x50
        /*006a*/ 	.short	0x0000


	//----- nvinfo : EIATTR_MAXREG_COUNT
	.align		4
        /*006c*/ 	.byte	0x03, 0x1b
        /*006e*/ 	.short	0x00ff


	//----- nvinfo : EIATTR_MERCURY_ISA_VERSION
	.align		4
        /*0070*/ 	.byte	0x03, 0x5f
        /*0072*/ 	.short	0x0101


	//----- nvinfo : EIATTR_VRC_CTA_INIT_COUNT
	.align		4
        /*0074*/ 	.byte	0x02, 0x4a
	.zero		1
	.zero		1


	//----- nvinfo : EIATTR_EXIT_INSTR_OFFSETS
	.align		4
        /*0078*/ 	.byte	0x04, 0x1c
        /*007a*/ 	.short	(.L_21 - .L_20)


	//   ....[0]....
.L_20:
        /*007c*/ 	.word	0x00000090


	//   ....[1]....
        /*0080*/ 	.word	0x00000280


	//   ....[2]....
        /*0084*/ 	.word	0x000006c0


	//   ....[3]....
        /*0088*/ 	.word	0x000008b0


	//   ....[4]....
        /*008c*/ 	.word	0x00000a00


	//   ....[5]....
        /*0090*/ 	.word	0x00000ab0


	//----- nvinfo : EIATTR_CBANK_PARAM_SIZE
	.align		4
.L_21:
        /*0094*/ 	.byte	0x03, 0x19
        /*0096*/ 	.short	0x0028


	//----- nvinfo : EIATTR_PARAM_CBANK
	.align		4
        /*0098*/ 	.byte	0x04, 0x0a
        /*009a*/ 	.short	(.L_23 - .L_22)
	.align		4
.L_22:
        /*009c*/ 	.word	index@(.nv.constant0._Z6kerneliiiPiS_S_)
        /*00a0*/ 	.short	0x0380
        /*00a2*/ 	.short	0x0028


	//----- nvinfo : EIATTR_SW_WAR
	.align		4
.L_23:
        /*00a4*/ 	.byte	0x04, 0x36
        /*00a6*/ 	.short	(.L_25 - .L_24)
.L_24:
        /*00a8*/ 	.word	0x00000008
.L_25:


//--------------------- .nv.callgraph             --------------------------
	.section	.nv.callgraph,"",@"SHT_CUDA_CALLGRAPH"
	.align	4
	.sectionentsize	8
	.align		4
        /*0000*/ 	.word	0x00000000
	.align		4
        /*0004*/ 	.word	0xffffffff
	.align		4
        /*0008*/ 	.word	0x00000000
	.align		4
        /*000c*/ 	.word	0xfffffffe
	.align		4
        /*0010*/ 	.word	0x00000000
	.align		4
        /*0014*/ 	.word	0xfffffffd
	.align		4
        /*0018*/ 	.word	0x00000000
	.align		4
        /*001c*/ 	.word	0xfffffffc


//--------------------- .text._Z6kerneliiiPiS_S_  --------------------------
	.section	.text._Z6kerneliiiPiS_S_,"ax",@progbits
	.align	128
        .global         _Z6kerneliiiPiS_S_
        .type           _Z6kerneliiiPiS_S_,@function
        .size           _Z6kerneliiiPiS_S_,(.L_x_5 - _Z6kerneliiiPiS_S_)
        .other          _Z6kerneliiiPiS_S_,@"STO_CUDA_ENTRY STV_DEFAULT"
_Z6kerneliiiPiS_S_:
.text._Z6kerneliiiPiS_S_:
[----:B------:R-:W-:Y:S01]  /*0000*/  LDC R1, c[0x0][0x37c] ;  /* 0x0000df00ff017b82 */ /* 0x000fe20000000800 */
[----:B------:R-:W0:Y:S07]  /*0010*/  S2R R0, SR_TID.X ;  /* 0x0000000000007919 */ /* 0x000e2e0000002100 */
[----:B------:R-:W0:Y:S01]  /*0020*/  S2UR UR4, SR_CTAID.X ;  /* 0x00000000000479c3 */ /* 0x000e220000002500 */
[----:B------:R-:W1:Y:S07]  /*0030*/  LDCU UR5, c[0x0][0x380] ;  /* 0x00007000ff0577ac */ /* 0x000e6e0008000800 */
[----:B------:R-:W0:Y:S08]  /*0040*/  LDC R7, c[0x0][0x360] ;  /* 0x0000d800ff077b82 */ /* 0x000e300000000800 */
[----:B------:R-:W1:Y:S01]  /*0050*/  LDC R6, c[0x0][0x388] ;  /* 0x0000e200ff067b82 */ /* 0x000e620000000800 */
[----:B0-----:R-:W-:-:S02]  /*0060*/  IMAD R7, R7, UR4, R0 ;  /* 0x0000000407077c24 */ /* 0x001fc4000f8e0200 */
[----:B-1----:R-:W-:-:S05]  /*0070*/  IMAD R0, R6, UR5, RZ ;  /* 0x0000000506007c24 */ /* 0x002fca000f8e02ff */
[----:B------:R-:W-:-:S13]  /*0080*/  ISETP.GT.AND P0, PT, R7, R0, PT ;  /* 0x000000000700720c */ /* 0x000fda0003f04270 */
[----:B------:R-:W-:Y:S05]  /*0090*/  @P0 EXIT ;  /* 0x000000000000094d */ /* 0x000fea0003800000 */
[----:B------:R-:W-:Y:S01]  /*00a0*/  IABS R8, R6 ;  /* 0x0000000600087213 */ /* 0x000fe20000000000 */
[----:B------:R-:W0:Y:S01]  /*00b0*/  LDCU.64 UR6, c[0x0][0x358] ;  /* 0x00006b00ff0677ac */ /* 0x000e220008000a00 */
[----:B------:R-:W-:Y:S02]  /*00c0*/  IABS R4, R7 ;  /* 0x0000000700047213 */ /* 0x000fe40000000000 */
[----:B------:R-:W1:Y:S08]  /*00d0*/  I2F.RP R0, R8 ;  /* 0x0000000800007306 */ /* 0x000e700000209400 */
[----:B-1----:R-:W1:Y:S02]  /*00e0*/  MUFU.RCP R0, R0 ;  /* 0x0000000000007308 */ /* 0x002e640000001000 */
[----:B-1----:R-:W-:-:S06]  /*00f0*/  IADD3 R2, PT, PT, R0, 0xffffffe, RZ ;  /* 0x0ffffffe00027810 */ /* 0x002fcc0007ffe0ff */
[----:B------:R1:W2:Y:S02]  /*0100*/  F2I.FTZ.U32.TRUNC.NTZ R3, R2 ;  /* 0x0000000200037305 */ /* 0x0002a4000021f000 */
[----:B-1----:R-:W-:Y:S01]  /*0110*/  HFMA2 R2, -RZ, RZ, 0, 0 ;  /* 0x00000000ff027431 */ /* 0x002fe200000001ff */
[----:B--2---:R-:W-:-:S05]  /*0120*/  IADD3 R5, PT, PT, RZ, -R3, RZ ;  /* 0x80000003ff057210 */ /* 0x004fca0007ffe0ff */
[----:B------:R-:W-:-:S04]  /*0130*/  IMAD R5, R5, R8, RZ ;  /* 0x0000000805057224 */ /* 0x000fc800078e02ff */
[----:B------:R-:W-:Y:S01]  /*0140*/  IMAD.HI.U32 R3, R3, R5, R2 ;  /* 0x0000000503037227 */ /* 0x000fe200078e0002 */
[----:B------:R-:W-:-:S05]  /*0150*/  MOV R5, R4 ;  /* 0x0000000400057202 */ /* 0x000fca0000000f00 */
[----:B------:R-:W-:Y:S02]  /*0160*/  IMAD.HI.U32 R4, R3, R5, RZ ;  /* 0x0000000503047227 */ /* 0x000fe400078e00ff */
[----:B------:R-:W1:Y:S03]  /*0170*/  LDC.64 R2, c[0x0][0x3a0] ;  /* 0x0000e800ff027b82 */ /* 0x000e660000000a00 */
[----:B------:R-:W-:-:S05]  /*0180*/  IADD3 R0, PT, PT, -R4, RZ, RZ ;  /* 0x000000ff04007210 */ /* 0x000fca0007ffe1ff */
[C---:B------:R-:W-:Y:S02]  /*0190*/  IMAD R5, R8.reuse, R0, R5 ;  /* 0x0000000008057224 */ /* 0x040fe400078e0205 */
[----:B------:R-:W2:Y:S03]  /*01a0*/  LDC R0, c[0x0][0x384] ;  /* 0x0000e100ff007b82 */ /* 0x000ea60000000800 */
[----:B------:R-:W-:Y:S01]  /*01b0*/  ISETP.GT.U32.AND P1, PT, R8, R5, PT ;  /* 0x000000050800720c */ /* 0x000fe20003f24070 */
[----:B-1----:R-:W-:-:S12]  /*01c0*/  IMAD.WIDE R2, R7, 0x4, R2 ;  /* 0x0000000407027825 */ /* 0x002fd800078e0202 */
[-C--:B------:R-:W-:Y:S02]  /*01d0*/  @!P1 IADD3 R5, PT, PT, R5, -R8.reuse, RZ ;  /* 0x8000000805059210 */ /* 0x080fe40007ffe0ff */
[----:B------:R-:W-:Y:S01]  /*01e0*/  @!P1 IADD3 R4, PT, PT, R4, 0x1, RZ ;  /* 0x0000000104049810 */ /* 0x000fe20007ffe0ff */
[----:B0-----:R0:W-:Y:S01]  /*01f0*/  STG.E desc[UR6][R2.64], RZ ;  /* 0x000000ff02007986 */ /* 0x0011e2000c101906 */
[----:B------:R-:W-:Y:S02]  /*0200*/  ISETP.GE.U32.AND P2, PT, R5, R8, PT ;  /* 0x000000080500720c */ /* 0x000fe40003f46070 */
[----:B------:R-:W-:Y:S02]  /*0210*/  LOP3.LUT R5, R7, R6, RZ, 0x3c, !PT ;  /* 0x0000000607057212 */ /* 0x000fe400078e3cff */
[----:B--2---:R-:W-:Y:S02]  /*0220*/  ISETP.GE.AND P1, PT, R0, 0x1, PT ;  /* 0x000000010000780c */ /* 0x004fe40003f26270 */
[----:B------:R-:W-:-:S07]  /*0230*/  ISETP.GE.AND P0, PT, R5, RZ, PT ;  /* 0x000000ff0500720c */ /* 0x000fce0003f06270 */
[----:B------:R-:W-:Y:S02]  /*0240*/  @P2 IADD3 R4, PT, PT, R4, 0x1, RZ ;  /* 0x0000000104042810 */ /* 0x000fe40007ffe0ff */
[----:B------:R-:W-:Y:S02]  /*0250*/  ISETP.NE.AND P2, PT, R6, RZ, PT ;  /* 0x000000ff0600720c */ /* 0x000fe40003f45270 */
[----:B------:R-:W-:-:S04]  /*0260*/  MOV R9, R4 ;  /* 0x0000000400097202 */ /* 0x000fc80000000f00 */
[----:B------:R-:W-:Y:S01]  /*0270*/  @!P0 IADD3 R9, PT, PT, -R9, RZ, RZ ;  /* 0x000000ff09098210 */ /* 0x000fe20007ffe1ff */
[----:B0-----:R-:W-:Y:S06]  /*0280*/  @!P1 EXIT ;  /* 0x000000000000994d */ /* 0x001fec0003800000 */
[C---:B------:R-:W-:Y:S02]  /*0290*/  ISETP.GE.U32.AND P0, PT, R0.reuse, 0x8, PT ;  /* 0x000000080000780c */ /* 0x040fe40003f06070 */
[----:B------:R-:W-:Y:S02]  /*02a0*/  @!P2 LOP3.LUT R9, RZ, R6, RZ, 0x33, !PT ;  /* 0x00000006ff09a212 */ /* 0x000fe400078e33ff */
[----:B------:R-:W-:Y:S02]  /*02b0*/  LOP3.LUT R20, R0, 0x7, RZ, 0xc0, !PT ;  /* 0x0000000700147812 */ /* 0x000fe400078ec0ff */
[C---:B------:R-:W-:Y:S01]  /*02c0*/  IADD3 R4, PT, PT, -R9.reuse, RZ, RZ ;  /* 0x000000ff09047210 */ /* 0x040fe20007ffe1ff */
[----:B------:R-:W-:Y:S01]  /*02d0*/  IMAD R9, R9, R0, RZ ;  /* 0x0000000009097224 */ /* 0x000fe200078e02ff */
[----:B------:R-:W-:Y:S02]  /*02e0*/  ISETP.NE.AND P1, PT, R20, RZ, PT ;  /* 0x000000ff1400720c */ /* 0x000fe40003f25270 */
[----:B------:R-:W-:Y:S01]  /*02f0*/  MOV R13, RZ ;  /* 0x000000ff000d7202 */ /* 0x000fe20000000f00 */
[----:B------:R-:W-:Y:S01]  /*0300*/  IMAD R7, R6, R4, R7 ;  /* 0x0000000406077224 */ /* 0x000fe200078e0207 */
[----:B------:R-:W-:Y:S01]  /*0310*/  MOV R8, RZ ;  /* 0x000000ff00087202 */ /* 0x000fe20000000f00 */
[----:B------:R-:W-:Y:S08]  /*0320*/  @!P0 BRA `(.L_x_0) ;  /* 0x0000000000e48947 */ /* 0x000ff00003800000 */
[----:B------:R-:W0:Y:S01]  /*0330*/  LDCU.64 UR4, c[0x0][0x390] ;  /* 0x00007200ff0477ac */ /* 0x000e220008000a00 */
[----:B------:R-:W-:Y:S01]  /*0340*/  LOP3.LUT R8, R0, 0x7ffffff8, RZ, 0xc0, !PT ;  /* 0x7ffffff800087812 */ /* 0x000fe200078ec0ff */
[----:B------:R-:W-:Y:S01]  /*0350*/  HFMA2 R13, -RZ, RZ, 0, 0 ;  /* 0x00000000ff0d7431 */ /* 0x000fe200000001ff */
[----:B------:R-:W-:Y:S02]  /*0360*/  MOV R12, R9 ;  /* 0x00000009000c7202 */ /* 0x000fe40000000f00 */
[----:B------:R-:W-:Y:S02]  /*0370*/  MOV R11, R7 ;  /* 0x00000007000b7202 */ /* 0x000fe40000000f00 */
[----:B------:R-:W-:Y:S01]  /*0380*/  IADD3 R10, PT, PT, -R8, RZ, RZ ;  /* 0x000000ff080a7210 */ /* 0x000fe20007ffe1ff */
[----:B0-----:R-:W-:-:S04]  /*0390*/  UIADD3 UR4, UP0, UPT, UR4, 0x10, URZ ;  /* 0x0000001004047890 */ /* 0x001fc8000ff1e0ff */
[----:B------:R-:W-:-:S12]  /*03a0*/  UIADD3.X UR5, UPT, UPT, URZ, UR5, URZ, UP0, !UPT ;  /* 0x00000005ff057290 */ /* 0x000fd800087fe4ff */
.L_x_1:
[----:B------:R-:W0:Y:S01]  /*03b0*/  LDC.64 R14, c[0x0][0x398] ;  /* 0x0000e600ff0e7b82 */ /* 0x000e220000000a00 */
[----:B------:R-:W-:Y:S02]  /*03c0*/  MOV R4, UR4 ;  /* 0x0000000400047c02 */ /* 0x000fe40008000f00 */
[----:B------:R-:W-:-:S03]  /*03d0*/  MOV R5, UR5 ;  /* 0x0000000500057c02 */ /* 0x000fc60008000f00 */
[----:B------:R-:W-:-:S05]  /*03e0*/  IMAD.WIDE R4, R12, 0x4, R4 ;  /* 0x000000040c047825 */ /* 0x000fca00078e0204 */
[----:B------:R-:W2:Y:S01]  /*03f0*/  LDG.E R16, desc[UR6][R4.64+-0x10] ;  /* 0xfffff00604107981 */ /* 0x000ea2000c1e1900 */
[----:B0-----:R-:W-:-:S05]  /*0400*/  IMAD.WIDE R14, R11, 0x4, R14 ;  /* 0x000000040b0e7825 */ /* 0x001fca00078e020e */
[----:B------:R-:W2:Y:S02]  /*0410*/  LDG.E R17, desc[UR6][R14.64] ;  /* 0x000000060e117981 */ /* 0x000ea4000c1e1900 */
[----:B-12---:R-:W-:Y:S02]  /*0420*/  IMAD R13, R16, R17, R13 ;  /* 0x00000011100d7224 */ /* 0x006fe400078e020d */
[----:B------:R-:W-:-:S03]  /*0430*/  IMAD.WIDE R16, R6, 0x4, R14 ;  /* 0x0000000406107825 */ /* 0x000fc600078e020e */
[----:B------:R0:W-:Y:S04]  /*0440*/  STG.E desc[UR6][R2.64], R13 ;  /* 0x0000000d02007986 */ /* 0x0001e8000c101906 */
[----:B------:R-:W2:Y:S04]  /*0450*/  LDG.E R18, desc[UR6][R4.64+-0xc] ;  /* 0xfffff40604127981 */ /* 0x000ea8000c1e1900 */
[----:B------:R-:W2:Y:S02]  /*0460*/  LDG.E R19, desc[UR6][R16.64] ;  /* 0x0000000610137981 */ /* 0x000ea4000c1e1900 */
[----:B--2---:R-:W-:-:S02]  /*0470*/  IMAD R21, R18, R19, R13 ;  /* 0x0000001312157224 */ /* 0x004fc400078e020d */
[----:B------:R-:W-:-:S03]  /*0480*/  IMAD.WIDE R18, R6, 0x4, R16 ;  /* 0x0000000406127825 */ /* 0x000fc600078e0210 */
[----:B------:R1:W-:Y:S04]  /*0490*/  STG.E desc[UR6][R2.64], R21 ;  /* 0x0000001502007986 */ /* 0x0003e8000c101906 */
[----:B------:R-:W2:Y:S04]  /*04a0*/  LDG.E R22, desc[UR6][R4.64+-0x8] ;  /* 0xfffff80604167981 */ /* 0x000ea8000c1e1900 */
[----:B------:R-:W2:Y:S02]  /*04b0*/  LDG.E R14, desc[UR6][R18.64] ;  /* 0x00000006120e7981 */ /* 0x000ea4000c1e1900 */
[----:B--2---:R-:W-:-:S02]  /*04c0*/  IMAD R23, R22, R14, R21 ;  /* 0x0000000e16177224 */ /* 0x004fc400078e0215 */
[----:B------:R-:W-:-:S03]  /*04d0*/  IMAD.WIDE R14, R6, 0x4, R18 ;  /* 0x00000004060e7825 */ /* 0x000fc600078e0212 */
[----:B------:R2:W-:Y:S04]  /*04e0*/  STG.E desc[UR6][R2.64], R23 ;  /* 0x0000001702007986 */ /* 0x0005e8000c101906 */
[----:B------:R-:W3:Y:S04]  /*04f0*/  LDG.E R22, desc[UR6][R4.64+-0x4] ;  /* 0xfffffc0604167981 */ /* 0x000ee8000c1e1900 */
[----:B0-----:R-:W3:Y:S01]  /*0500*/  LDG.E R13, desc[UR6][R14.64] ;  /* 0x000000060e0d7981 */ /* 0x001ee2000c1e1900 */
[----:B------:R-:W-:-:S04]  /*0510*/  IMAD.WIDE R16, R6, 0x4, R14 ;  /* 0x0000000406107825 */ /* 0x000fc800078e020e */
[----:B---3--:R-:W-:-:S05]  /*0520*/  IMAD R13, R22, R13, R23 ;  /* 0x0000000d160d7224 */ /* 0x008fca00078e0217 */
[----:B------:R0:W-:Y:S04]  /*0530*/  STG.E desc[UR6][R2.64], R13 ;  /* 0x0000000d02007986 */ /* 0x0001e8000c101906 */
[----:B------:R-:W3:Y:S04]  /*0540*/  LDG.E R22, desc[UR6][R4.64] ;  /* 0x0000000604167981 */ /* 0x000ee8000c1e1900 */
[----:B-1----:R-:W3:Y:S01]  /*0550*/  LDG.E R21, desc[UR6][R16.64] ;  /* 0x0000000610157981 */ /* 0x002ee2000c1e1900 */
[----:B------:R-:W-:-:S04]  /*0560*/  IMAD.WIDE R18, R6, 0x4, R16 ;  /* 0x0000000406127825 */ /* 0x000fc800078e0210 */
[----:B---3--:R-:W-:-:S05]  /*0570*/  IMAD R21, R22, R21, R13 ;  /* 0x0000001516157224 */ /* 0x008fca00078e020d */
[----:B------:R1:W-:Y:S04]  /*0580*/  STG.E desc[UR6][R2.64], R21 ;  /* 0x0000001502007986 */ /* 0x0003e8000c101906 */
[----:B------:R-:W3:Y:S04]  /*0590*/  LDG.E R22, desc[UR6][R4.64+0x4] ;  /* 0x0000040604167981 */ /* 0x000ee8000c1e1900 */
[----:B--2---:R-:W3:Y:S01]  /*05a0*/  LDG.E R23, desc[UR6][R18.64] ;  /* 0x0000000612177981 */ /* 0x004ee2000c1e1900 */
[----:B------:R-:W-:-:S04]  /*05b0*/  IMAD.WIDE R14, R6, 0x4, R18 ;  /* 0x00000004060e7825 */ /* 0x000fc800078e0212 */
[----:B---3--:R-:W-:-:S05]  /*05c0*/  IMAD R23, R22, R23, R21 ;  /* 0x0000001716177224 */ /* 0x008fca00078e0215 */
[----:B------:R1:W-:Y:S04]  /*05d0*/  STG.E desc[UR6][R2.64], R23 ;  /* 0x0000001702007986 */ /* 0x0003e8000c101906 */
[----:B------:R-:W2:Y:S04]  /*05e0*/  LDG.E R22, desc[UR6][R4.64+0x8] ;  /* 0x0000080604167981 */ /* 0x000ea8000c1e1900 */
[----:B0-----:R-:W2:Y:S01]  /*05f0*/  LDG.E R13, desc[UR6][R14.64] ;  /* 0x000000060e0d7981 */ /* 0x001ea2000c1e1900 */
[----:B------:R-:W-:Y:S01]  /*0600*/  IMAD.WIDE R16, R6, 0x4, R14 ;  /* 0x0000000406107825 */ /* 0x000fe200078e020e */
[----:B------:R-:W-:-:S03]  /*0610*/  IADD3 R10, PT, PT, R10, 0x8, RZ ;  /* 0x000000080a0a7810 */ /* 0x000fc60007ffe0ff */
[----:B--2---:R-:W-:-:S05]  /*0620*/  IMAD R25, R22, R13, R23 ;  /* 0x0000000d16197224 */ /* 0x004fca00078e0217 */
[----:B------:R1:W-:Y:S04]  /*0630*/  STG.E desc[UR6][R2.64], R25 ;  /* 0x0000001902007986 */ /* 0x0003e8000c101906 */
[----:B------:R-:W2:Y:S04]  /*0640*/  LDG.E R22, desc[UR6][R4.64+0xc] ;  /* 0x00000c0604167981 */ /* 0x000ea8000c1e1900 */
[----:B------:R-:W2:Y:S01]  /*0650*/  LDG.E R16, desc[UR6][R16.64] ;  /* 0x0000000610107981 */ /* 0x000ea2000c1e1900 */
[----:B------:R-:W-:Y:S02]  /*0660*/  ISETP.NE.AND P0, PT, R10, RZ, PT ;  /* 0x000000ff0a00720c */ /* 0x000fe40003f05270 */
[----:B------:R-:W-:-:S02]  /*0670*/  LEA R11, R6, R11, 0x3 ;  /* 0x0000000b060b7211 */ /* 0x000fc400078e18ff */
[----:B------:R-:W-:Y:S01]  /*0680*/  IADD3 R12, PT, PT, R12, 0x8, RZ ;  /* 0x000000080c0c7810 */ /* 0x000fe20007ffe0ff */
[----:B--2---:R-:W-:-:S05]  /*0690*/  IMAD R13, R22, R16, R25 ;  /* 0x00000010160d7224 */ /* 0x004fca00078e0219 */
[----:B------:R1:W-:Y:S03]  /*06a0*/  STG.E desc[UR6][R2.64], R13 ;  /* 0x0000000d02007986 */ /* 0x0003e6000c101906 */
[----:B------:R-:W-:Y:S05]  /*06b0*/  @P0 BRA `(.L_x_1) ;  /* 0xfffffffc003c0947 */ /* 0x000fea000383ffff */
.L_x_0:
[----:B------:R-:W-:Y:S05]  /*06c0*/  @!P1 EXIT ;  /* 0x000000000000994d */ /* 0x000fea0003800000 */
[----:B------:R-:W-:Y:S02]  /*06d0*/  ISETP.GE.U32.AND P0, PT, R20, 0x4, PT ;  /* 0x000000041400780c */ /* 0x000fe40003f06070 */
[----:B------:R-:W-:-:S04]  /*06e0*/  LOP3.LUT R16, R0, 0x3, RZ, 0xc0, !PT ;  /* 0x0000000300107812 */ /* 0x000fc800078ec0ff */
[----:B------:R-:W-:-:S07]  /*06f0*/  ISETP.NE.AND P1, PT, R16, RZ, PT ;  /* 0x000000ff1000720c */ /* 0x000fce0003f25270 */
[----:B------:R-:W-:Y:S06]  /*0700*/  @!P0 BRA `(.L_x_2) ;  /* 0x0000000000688947 */ /* 0x000fec0003800000 */
[----:B------:R-:W0:Y:S01]  /*0710*/  LDC.64 R4, c[0x0][0x390] ;  /* 0x0000e400ff047b82 */ /* 0x000e220000000a00 */
[----:B------:R-:W-:Y:S01]  /*0720*/  IADD3 R15, PT, PT, R9, R8, RZ ;  /* 0x00000008090f7210 */ /* 0x000fe20007ffe0ff */
[----:B------:R-:W-:-:S06]  /*0730*/  IMAD R17, R8, R6, R7 ;  /* 0x0000000608117224 */ /* 0x000fcc00078e0207 */
[----:B------:R-:W2:Y:S01]  /*0740*/  LDC.64 R10, c[0x0][0x398] ;  /* 0x0000e600ff0a7b82 */ /* 0x000ea20000000a00 */
[----:B0-----:R-:W-:-:S05]  /*0750*/  IMAD.WIDE R4, R15, 0x4, R4 ;  /* 0x000000040f047825 */ /* 0x001fca00078e0204 */
[----:B------:R-:W3:Y:S01]  /*0760*/  LDG.E R12, desc[UR6][R4.64] ;  /* 0x00000006040c7981 */ /* 0x000ee2000c1e1900 */
[----:B--2---:R-:W-:-:S05]  /*0770*/  IMAD.WIDE R10, R17, 0x4, R10 ;  /* 0x00000004110a7825 */ /* 0x004fca00078e020a */
[----:B------:R-:W3:Y:S02]  /*0780*/  LDG.E R14, desc[UR6][R10.64] ;  /* 0x000000060a0e7981 */ /* 0x000ee4000c1e1900 */
[----:B---3--:R-:W-:Y:S02]  /*0790*/  IMAD R17, R12, R14, R13 ;  /* 0x0000000e0c117224 */ /* 0x008fe400078e020d */
[----:B-1----:R-:W-:-:S03]  /*07a0*/  IMAD.WIDE R12, R6, 0x4, R10 ;  /* 0x00000004060c7825 */ /* 0x002fc600078e020a */
[----:B------:R0:W-:Y:S04]  /*07b0*/  STG.E desc[UR6][R2.64], R17 ;  /* 0x0000001102007986 */ /* 0x0001e8000c101906 */
[----:B------:R-:W2:Y:S04]  /*07c0*/  LDG.E R14, desc[UR6][R4.64+0x4] ;  /* 0x00000406040e7981 */ /* 0x000ea8000c1e1900 */
[----:B------:R-:W2:Y:S02]  /*07d0*/  LDG.E R15, desc[UR6][R12.64] ;  /* 0x000000060c0f7981 */ /* 0x000ea4000c1e1900 */
[----:B--2---:R-:W-:-:S02]  /*07e0*/  IMAD R19, R14, R15, R17 ;  /* 0x0000000f0e137224 */ /* 0x004fc400078e0211 */
[----:B------:R-:W-:-:S03]  /*07f0*/  IMAD.WIDE R14, R6, 0x4, R12 ;  /* 0x00000004060e7825 */ /* 0x000fc600078e020c */
[----:B------:R0:W-:Y:S04]  /*0800*/  STG.E desc[UR6][R2.64], R19 ;  /* 0x0000001302007986 */ /* 0x0001e8000c101906 */
[----:B------:R-:W2:Y:S04]  /*0810*/  LDG.E R18, desc[UR6][R4.64+0x8] ;  /* 0x0000080604127981 */ /* 0x000ea8000c1e1900 */
[----:B------:R-:W2:Y:S01]  /*0820*/  LDG.E R20, desc[UR6][R14.64] ;  /* 0x000000060e147981 */ /* 0x000ea2000c1e1900 */
[----:B------:R-:W-:-:S04]  /*0830*/  IMAD.WIDE R10, R6, 0x4, R14 ;  /* 0x00000004060a7825 */ /* 0x000fc800078e020e */
[----:B--2---:R-:W-:-:S05]  /*0840*/  IMAD R21, R18, R20, R19 ;  /* 0x0000001412157224 */ /* 0x004fca00078e0213 */
[----:B------:R0:W-:Y:S04]  /*0850*/  STG.E desc[UR6][R2.64], R21 ;  /* 0x0000001502007986 */ /* 0x0001e8000c101906 */
[----:B------:R-:W2:Y:S04]  /*0860*/  LDG.E R18, desc[UR6][R4.64+0xc] ;  /* 0x00000c0604127981 */ /* 0x000ea8000c1e1900 */
[----:B------:R-:W2:Y:S01]  /*0870*/  LDG.E R10, desc[UR6][R10.64] ;  /* 0x000000060a0a7981 */ /* 0x000ea2000c1e1900 */
[----:B------:R-:W-:Y:S01]  /*0880*/  IADD3 R8, PT, PT, R8, 0x4, RZ ;  /* 0x0000000408087810 */ /* 0x000fe20007ffe0ff */
[----:B--2---:R-:W-:-:S05]  /*0890*/  IMAD R13, R18, R10, R21 ;  /* 0x0000000a120d7224 */ /* 0x004fca00078e0215 */
[----:B------:R0:W-:Y:S02]  /*08a0*/  STG.E desc[UR6][R2.64], R13 ;  /* 0x0000000d02007986 */ /* 0x0001e4000c101906 */
.L_x_2:
[----:B------:R-:W-:Y:S05]  /*08b0*/  @!P1 EXIT ;  /* 0x000000000000994d */ /* 0x000fea0003800000 */
[----:B------:R-:W-:Y:S02]  /*08c0*/  ISETP.NE.AND P0, PT, R16, 0x1, PT ;  /* 0x000000011000780c */ /* 0x000fe40003f05270 */
[----:B------:R-:W-:-:S04]  /*08d0*/  LOP3.LUT R0, R0, 0x1, RZ, 0xc0, !PT ;  /* 0x0000000100007812 */ /* 0x000fc800078ec0ff */
[----:B------:R-:W-:-:S07]  /*08e0*/  ISETP.NE.U32.AND P1, PT, R0, 0x1, PT ;  /* 0x000000010000780c */ /* 0x000fce0003f25070 */
[----:B------:R-:W-:Y:S06]  /*08f0*/  @!P0 BRA `(.L_x_3) ;  /* 0x0000000000408947 */ /* 0x000fec0003800000 */
[----:B------:R-:W2:Y:S01]  /*0900*/  LDC.64 R4, c[0x0][0x390] ;  /* 0x0000e400ff047b82 */ /* 0x000ea20000000a00 */
[----:B------:R-:W-:Y:S01]  /*0910*/  IADD3 R15, PT, PT, R9, R8, RZ ;  /* 0x00000008090f7210 */ /* 0x000fe20007ffe0ff */
[----:B0-----:R-:W-:-:S06]  /*0920*/  IMAD R17, R8, R6, R7 ;  /* 0x0000000608117224 */ /* 0x001fcc00078e0207 */
[----:B------:R-:W0:Y:S01]  /*0930*/  LDC.64 R10, c[0x0][0x398] ;  /* 0x0000e600ff0a7b82 */ /* 0x000e220000000a00 */
[----:B--2---:R-:W-:-:S05]  /*0940*/  IMAD.WIDE R4, R15, 0x4, R4 ;  /* 0x000000040f047825 */ /* 0x004fca00078e0204 */
[----:B------:R-:W2:Y:S01]  /*0950*/  LDG.E R0, desc[UR6][R4.64] ;  /* 0x0000000604007981 */ /* 0x000ea2000c1e1900 */
[----:B0-----:R-:W-:-:S05]  /*0960*/  IMAD.WIDE R10, R17, 0x4, R10 ;  /* 0x00000004110a7825 */ /* 0x001fca00078e020a */
[----:B------:R-:W2:Y:S01]  /*0970*/  LDG.E R12, desc[UR6][R10.64] ;  /* 0x000000060a0c7981 */ /* 0x000ea2000c1e1900 */
[----:B------:R-:W-:-:S04]  /*0980*/  IMAD.WIDE R14, R6, 0x4, R10 ;  /* 0x00000004060e7825 */ /* 0x000fc800078e020a */
[----:B--2---:R-:W-:-:S05]  /*0990*/  IMAD R17, R0, R12, R13 ;  /* 0x0000000c00117224 */ /* 0x004fca00078e020d */
[----:B------:R2:W-:Y:S04]  /*09a0*/  STG.E desc[UR6][R2.64], R17 ;  /* 0x0000001102007986 */ /* 0x0005e8000c101906 */
[----:B------:R-:W1:Y:S04]  /*09b0*/  LDG.E R0, desc[UR6][R4.64+0x4] ;  /* 0x0000040604007981 */ /* 0x000e68000c1e1900 */
[----:B------:R-:W1:Y:S01]  /*09c0*/  LDG.E R14, desc[UR6][R14.64] ;  /* 0x000000060e0e7981 */ /* 0x000e62000c1e1900 */
[----:B------:R-:W-:Y:S01]  /*09d0*/  IADD3 R8, PT, PT, R8, 0x2, RZ ;  /* 0x0000000208087810 */ /* 0x000fe20007ffe0ff */
[----:B-1----:R-:W-:-:S05]  /*09e0*/  IMAD R13, R0, R14, R17 ;  /* 0x0000000e000d7224 */ /* 0x002fca00078e0211 */
[----:B------:R2:W-:Y:S02]  /*09f0*/  STG.E desc[UR6][R2.64], R13 ;  /* 0x0000000d02007986 */ /* 0x0005e4000c101906 */
.L_x_3:
[----:B------:R-:W-:Y:S05]  /*0a00*/  @P1 EXIT ;  /* 0x000000000000194d */ /* 0x000fea0003800000 */
[----:B------:R-:W3:Y:S01]  /*0a10*/  LDC.64 R4, c[0x0][0x390] ;  /* 0x0000e400ff047b82 */ /* 0x000ee20000000a00 */
[----:B------:R-:W-:Y:S01]  /*0a20*/  IADD3 R9, PT, PT, R9, R8, RZ ;  /* 0x0000000809097210 */ /* 0x000fe20007ffe0ff */
[----:B------:R-:W-:-:S06]  /*0a30*/  IMAD R7, R8, R6, R7 ;  /* 0x0000000608077224 */ /* 0x000fcc00078e0207 */
[----:B------:R-:W4:Y:S01]  /*0a40*/  LDC.64 R10, c[0x0][0x398] ;  /* 0x0000e600ff0a7b82 */ /* 0x000f220000000a00 */
[----:B---3--:R-:W-:-:S06]  /*0a50*/  IMAD.WIDE R4, R9, 0x4, R4 ;  /* 0x0000000409047825 */ /* 0x008fcc00078e0204 */
[----:B------:R-:W0:Y:S01]  /*0a60*/  LDG.E R4, desc[UR6][R4.64] ;  /* 0x0000000604047981 */ /* 0x000e22000c1e1900 */
[----:B----4-:R-:W-:-:S06]  /*0a70*/  IMAD.WIDE R6, R7, 0x4, R10 ;  /* 0x0000000407067825 */ /* 0x010fcc00078e020a */
[----:B------:R-:W0:Y:S02]  /*0a80*/  LDG.E R6, desc[UR6][R6.64] ;  /* 0x0000000606067981 */ /* 0x000e24000c1e1900 */
[----:B012---:R-:W-:-:S05]  /*0a90*/  IMAD R13, R4, R6, R13 ;  /* 0x00000006040d7224 */ /* 0x007fca00078e020d */
[----:B------:R-:W-:Y:S01]  /*0aa0*/  STG.E desc[UR6][R2.64], R13 ;  /* 0x0000000d02007986 */ /* 0x000fe2000c101906 */
[----:B------:R-:W-:Y:S05]  /*0ab0*/  EXIT ;  /* 0x000000000000794d */ /* 0x000fea0003800000 */
.L_x_4:
[----:B------:R-:W-:-:S00]  /*0ac0*/  BRA `(.L_x_4) ;  /* 0xfffffffc00fc7947 */ /* 0x000fc0000383ffff */
[----:B------:R-:W-:-:S00]  /*0ad0*/  NOP ;  /* 0x0000000000007918 */ /* 0x000fc00000000000 */
        /* <DEDUP_REMOVED lines=10> */
.L_x_5:


//--------------------- .nv.shared.reserved.0     --------------------------
	.section	.nv.shared.reserved.0,"aw",@nobits
	.weak		__nv_reservedSMEM_offset_0_alias
	.size		__nv_reservedSMEM_offset_0_alias, 0, 64
	.other		__nv_reservedSMEM_offset_0_alias,@"STO_CUDA_RESERVED_SHARED STV_DEFAULT"
__nv_reservedSMEM_offset_0_alias:
	.zero		0
	.zero		64


//--------------------- .nv.constant0._Z6kerneliiiPiS_S_ --------------------------
	.section	.nv.constant0._Z6kerneliiiPiS_S_,"a",@progbits
	.sectionflags	@""
	.align	4
.nv.constant0._Z6kerneliiiPiS_S_:
	.zero		936


//--------------------- SYMBOLS --------------------------

	.type		.nv.reservedSmem.offset0,@object
	.size		.nv.reservedSmem.offset0,0x4
